	.headerflags	@"EF_CUDA_TEXMODE_UNIFIED EF_CUDA_64BIT_ADDRESS EF_CUDA_ACCELERATORS EF_CUDA_SM90 EF_CUDA_VIRTUAL_SM(EF_CUDA_SM90)"
	.elftype	@"ET_EXEC"


//--------------------- .nv.info                  --------------------------
	.section	.nv.info,"",@"SHT_CUDA_INFO"
	.align	4


	//----- nvinfo : EIATTR_REGCOUNT
	.align		4
        /*0000*/ 	.byte	0x04, 0x2f
        /*0002*/ 	.short	(.L_1 - .L_0)
	.align		4
.L_0:
        /*0004*/ 	.word	index@(triton_poi_fused_convolution_hardtanh_backward_28)
        /*0008*/ 	.word	0x0000000e


	//----- nvinfo : EIATTR_MIN_STACK_SIZE
	.align		4
.L_1:
        /*000c*/ 	.byte	0x04, 0x12
        /*000e*/ 	.short	(.L_3 - .L_2)
	.align		4
.L_2:
        /*0010*/ 	.word	index@(triton_poi_fused_convolution_hardtanh_backward_28)
        /*0014*/ 	.word	0x00000000


	//----- nvinfo : EIATTR_FRAME_SIZE
	.align		4
.L_3:
        /*0018*/ 	.byte	0x04, 0x11
        /*001a*/ 	.short	(.L_5 - .L_4)
	.align		4
.L_4:
        /*001c*/ 	.word	index@(triton_poi_fused_convolution_hardtanh_backward_28)
        /*0020*/ 	.word	0x00000000


	//----- nvinfo : EIATTR_MIN_STACK_SIZE
	.align		4
.L_5:
        /*0024*/ 	.byte	0x04, 0x12
        /*0026*/ 	.short	(.L_7 - .L_6)
	.align		4
.L_6:
        /*0028*/ 	.word	index@(triton_poi_fused_convolution_hardtanh_backward_28)
        /*002c*/ 	.word	0x00000000
.L_7:


//--------------------- .nv.info.triton_poi_fused_convolution_hardtanh_backward_28 --------------------------
	.section	.nv.info.triton_poi_fused_convolution_hardtanh_backward_28,"",@"SHT_CUDA_INFO"
	.sectionflags	@""
	.align	4


	//----- nvinfo : EIATTR_CUDA_API_VERSION
	.align		4
        /*0000*/ 	.byte	0x04, 0x37
        /*0002*/ 	.short	(.L_9 - .L_8)
.L_8:
        /*0004*/ 	.word	0x0000007c


	//----- nvinfo : EIATTR_KPARAM_INFO
	.align		4
.L_9:
        /*0008*/ 	.byte	0x04, 0x17
        /*000a*/ 	.short	(.L_11 - .L_10)
.L_10:
        /*000c*/ 	.word	0x00000000
        /*0010*/ 	.short	0x0003
        /*0012*/ 	.short	0x0018
        /*0014*/ 	.byte	0x00, 0xf0, 0x11, 0x00


	//----- nvinfo : EIATTR_KPARAM_INFO
	.align		4
.L_11:
        /*0018*/ 	.byte	0x04, 0x17
        /*001a*/ 	.short	(.L_13 - .L_12)
.L_12:
        /*001c*/ 	.word	0x00000000
        /*0020*/ 	.short	0x0002
        /*0022*/ 	.short	0x0010
        /*0024*/ 	.byte	0x00, 0xf4, 0x21, 0x00


	//----- nvinfo : EIATTR_KPARAM_INFO
	.align		4
.L_13:
        /*0028*/ 	.byte	0x04, 0x17
        /*002a*/ 	.short	(.L_15 - .L_14)
.L_14:
        /*002c*/ 	.word	0x00000000
        /*0030*/ 	.short	0x0001
        /*0032*/ 	.short	0x0008
        /*0034*/ 	.byte	0x00, 0xf4, 0x21, 0x00


	//----- nvinfo : EIATTR_KPARAM_INFO
	.align		4
.L_15:
        /*0038*/ 	.byte	0x04, 0x17
        /*003a*/ 	.short	(.L_17 - .L_16)
.L_16:
        /*003c*/ 	.word	0x00000000
        /*0040*/ 	.short	0x0000
        /*0042*/ 	.short	0x0000
        /*0044*/ 	.byte	0x00, 0xf4, 0x21, 0x00


	//----- nvinfo : EIATTR_SPARSE_MMA_MASK
	.align		4
.L_17:
        /*0048*/ 	.byte	0x03, 0x50
        /*004a*/ 	.short	0x0000


	//----- nvinfo : EIATTR_MAXREG_COUNT
	.align		4
        /*004c*/ 	.byte	0x03, 0x1b
        /*004e*/ 	.short	0x00ff


	//----- nvinfo : EIATTR_EXIT_INSTR_OFFSETS
	.align		4
        /*0050*/ 	.byte	0x04, 0x1c
        /*0052*/ 	.short	(.L_19 - .L_18)


	//   ....[0]....
.L_18:
        /*0054*/ 	.word	0x00000210


	//   ....[1]....
        /*0058*/ 	.word	0x00000230


	//----- nvinfo : EIATTR_REQNTID
	.align		4
.L_19:
        /*005c*/ 	.byte	0x04, 0x10
        /*005e*/ 	.short	(.L_21 - .L_20)
.L_20:
        /*0060*/ 	.word	0x00000100
        /*0064*/ 	.word	0x00000001
        /*0068*/ 	.word	0x00000001


	//----- nvinfo : EIATTR_CBANK_PARAM_SIZE
	.align		4
.L_21:
        /*006c*/ 	.byte	0x03, 0x19
        /*006e*/ 	.short	0x001c


	//----- nvinfo : EIATTR_PARAM_CBANK
	.align		4
        /*0070*/ 	.byte	0x04, 0x0a
        /*0072*/ 	.short	(.L_23 - .L_22)
	.align		4
.L_22:
        /*0074*/ 	.word	index@(.nv.constant0.triton_poi_fused_convolution_hardtanh_backward_28)
        /*0078*/ 	.short	0x0210
        /*007a*/ 	.short	0x001c


	//----- nvinfo : EIATTR_SW_WAR
	.align		4
.L_23:
        /*007c*/ 	.byte	0x04, 0x36
        /*007e*/ 	.short	(.L_25 - .L_24)
.L_24:
        /*0080*/ 	.word	0x00000008
.L_25:


//--------------------- .nv.callgraph             --------------------------
	.section	.nv.callgraph,"",@"SHT_CUDA_CALLGRAPH"
	.align	4
	.sectionentsize	8
	.align		4
        /*0000*/ 	.word	0x00000000
	.align		4
        /*0004*/ 	.word	0xffffffff
	.align		4
        /*0008*/ 	.word	0x00000000
	.align		4
        /*000c*/ 	.word	0xfffffffe
	.align		4
        /*0010*/ 	.word	0x00000000
	.align		4
        /*0014*/ 	.word	0xfffffffd
	.align		4
        /*0018*/ 	.word	0x00000000
	.align		4
        /*001c*/ 	.word	0xfffffffc


//--------------------- .text.triton_poi_fused_convolution_hardtanh_backward_28 --------------------------
	.section	.text.triton_poi_fused_convolution_hardtanh_backward_28,"ax",@progbits
	.align	128
        .global         triton_poi_fused_convolution_hardtanh_backward_28
        .type           triton_poi_fused_convolution_hardtanh_backward_28,@function
        .size           triton_poi_fused_convolution_hardtanh_backward_28,(.L_x_1 - triton_poi_fused_convolution_hardtanh_backward_28)
        .other          triton_poi_fused_convolution_hardtanh_backward_28,@"STO_CUDA_ENTRY STV_DEFAULT"
triton_poi_fused_convolution_hardtanh_backward_28:
.text.triton_poi_fused_convolution_hardtanh_backward_28:
[----:B------:R-:W0:Y:S02]  /*0000*/  LDC R1, c[0x0][0x28] ;  /* 0x00000a00ff017b82 */ /* 0x000e240000000800 */
[----:B------:R-:W1:Y:S01]  /*0010*/  S2R R0, SR_TID.X ;  /* 0x0000000000007919 */ /* 0x000e620000002100 */
[----:B------:R-:W2:Y:S01]  /*0020*/  LDC.64 R4, c[0x0][0x218] ;  /* 0x00008600ff047b82 */ /* 0x000ea20000000a00 */
[----:B------:R-:W-:Y:S01]  /*0030*/  CS2R R10, SRZ ;  /* 0x00000000000a7805 */ /* 0x000fe2000001ff00 */
[----:B------:R-:W-:Y:S01]  /*0040*/  ULDC.64 UR4, c[0x0][0x208] ;  /* 0x0000820000047ab9 */ /* 0x000fe20000000a00 */
[----:B------:R-:W3:Y:S01]  /*0050*/  S2R R7, SR_CTAID.X ;  /* 0x0000000000077919 */ /* 0x000ee20000002500 */
[----:B------:R-:W-:-:S04]  /*0060*/  ULDC.64 UR6, c[0x0][0x220] ;  /* 0x0000880000067ab9 */ /* 0x000fc80000000a00 */
[----:B------:R-:W4:Y:S01]  /*0070*/  LDC.64 R2, c[0x0][0x210] ;  /* 0x00008400ff027b82 */ /* 0x000f220000000a00 */
[----:B-1----:R-:W-:Y:S01]  /*0080*/  IMAD.SHL.U32 R0, R0, 0x2, RZ ;  /* 0x0000000200007824 */ /* 0x002fe200078e00ff */
[----:B---3--:R-:W-:-:S04]  /*0090*/  SHF.R.S32.HI R6, RZ, 0x16, R7 ;  /* 0x00000016ff067819 */ /* 0x008fc80000011407 */
[----:B------:R-:W-:-:S05]  /*00a0*/  LOP3.LUT R0, R0, 0x1fe, RZ, 0xc0, !PT ;  /* 0x000001fe00007812 */ /* 0x000fca00078ec0ff */
[----:B------:R-:W-:Y:S01]  /*00b0*/  IMAD R7, R7, 0x200, R0 ;  /* 0x0000020007077824 */ /* 0x000fe200078e0200 */
[----:B------:R-:W-:-:S03]  /*00c0*/  SGXT R0, R6, 0x1 ;  /* 0x000000010600781a */ /* 0x000fc60000000200 */
[C---:B----4-:R-:W-:Y:S01]  /*00d0*/  IMAD.WIDE R2, R7.reuse, 0x4, R2 ;  /* 0x0000000407027825 */ /* 0x050fe200078e0202 */
[----:B------:R-:W-:Y:S02]  /*00e0*/  LEA.HI R0, R0, R7, RZ, 0x8 ;  /* 0x0000000700007211 */ /* 0x000fe400078f40ff */
[----:B------:R-:W-:Y:S02]  /*00f0*/  ISETP.GE.AND P2, PT, R7, 0x38400, PT ;  /* 0x000384000700780c */ /* 0x000fe40003f46270 */
[----:B------:R-:W-:-:S05]  /*0100*/  LOP3.LUT R0, R0, 0xffffff00, RZ, 0xc0, !PT ;  /* 0xffffff0000007812 */ /* 0x000fca00078ec0ff */
[----:B------:R-:W-:-:S04]  /*0110*/  IMAD.IADD R9, R7, 0x1, -R0 ;  /* 0x0000000107097824 */ /* 0x000fc800078e0a00 */
[----:B--2---:R-:W-:Y:S01]  /*0120*/  IMAD.WIDE R4, R9, 0x4, R4 ;  /* 0x0000000409047825 */ /* 0x004fe200078e0204 */
[----:B------:R-:W-:-:S04]  /*0130*/  CS2R R8, SRZ ;  /* 0x0000000000087805 */ /* 0x000fc8000001ff00 */
[----:B------:R-:W2:Y:S04]  /*0140*/  @!P2 LDG.E.EL.64 R10, desc[UR4][R4.64] ;  /* 0x00000004040aa981 */ /* 0x000ea8000c2e1b00 */
[----:B------:R-:W2:Y:S01]  /*0150*/  @!P2 LDG.E.64 R8, desc[UR4][R2.64] ;  /* 0x000000040208a981 */ /* 0x000ea2000c1e1b00 */
[----:B------:R-:W-:-:S04]  /*0160*/  IADD3 R6, P3, R7, UR6, RZ ;  /* 0x0000000607067c10 */ /* 0x000fc8000ff7e0ff */
[----:B------:R-:W-:Y:S01]  /*0170*/  LEA.HI.X.SX32 R7, R7, UR7, 0x1, P3 ;  /* 0x0000000707077c11 */ /* 0x000fe200098f0eff */
[----:B--2---:R-:W-:Y:S01]  /*0180*/  FADD R8, R10, R8 ;  /* 0x000000080a087221 */ /* 0x004fe20000000000 */
[----:B------:R-:W-:-:S04]  /*0190*/  FADD R9, R11, R9 ;  /* 0x000000090b097221 */ /* 0x000fc80000000000 */
[C---:B------:R-:W-:Y:S02]  /*01a0*/  FSETP.GE.AND P0, PT, R8.reuse, 6, PT ;  /* 0x40c000000800780b */ /* 0x040fe40003f06000 */
[C---:B------:R-:W-:Y:S02]  /*01b0*/  FSETP.GE.AND P1, PT, R9.reuse, 6, PT ;  /* 0x40c000000900780b */ /* 0x040fe40003f26000 */
[----:B------:R-:W-:Y:S02]  /*01c0*/  FSETP.LE.OR P0, PT, R8, RZ, P0 ;  /* 0x000000ff0800720b */ /* 0x000fe40000703400 */
[----:B------:R-:W-:Y:S02]  /*01d0*/  FSETP.LE.OR P1, PT, R9, RZ, P1 ;  /* 0x000000ff0900720b */ /* 0x000fe40000f23400 */
[----:B------:R-:W-:Y:S02]  /*01e0*/  SEL R0, RZ, 0x1, !P0 ;  /* 0x00000001ff007807 */ /* 0x000fe40004000000 */
[----:B------:R-:W-:-:S05]  /*01f0*/  SEL R3, RZ, 0x100, !P1 ;  /* 0x00000100ff037807 */ /* 0x000fca0004800000 */
[----:B------:R-:W-:Y:S01]  /*0200*/  IMAD.IADD R3, R0, 0x1, R3 ;  /* 0x0000000100037824 */ /* 0x000fe200078e0203 */
[----:B------:R-:W-:Y:S06]  /*0210*/  @P2 EXIT ;  /* 0x000000000000294d */ /* 0x000fec0003800000 */
[----:B------:R-:W-:Y:S01]  /*0220*/  STG.E.U16 desc[UR4][R6.64], R3 ;  /* 0x0000000306007986 */ /* 0x000fe2000c101504 */
[----:B------:R-:W-:Y:S05]  /*0230*/  EXIT ;  /* 0x000000000000794d */ /* 0x000fea0003800000 */
.L_x_0:
[----:B------:R-:W-:-:S00]  /*0240*/  BRA `(.L_x_0) ;  /* 0xfffffffc00fc7947 */ /* 0x000fc0000383ffff */
[----:B------:R-:W-:-:S00]  /*0250*/  NOP ;  /* 0x0000000000007918 */ /* 0x000fc00000000000 */
        /* <DEDUP_REMOVED lines=10> */
.L_x_1:


//--------------------- .nv.constant0.triton_poi_fused_convolution_hardtanh_backward_28 --------------------------
	.section	.nv.constant0.triton_poi_fused_convolution_hardtanh_backward_28,"a",@progbits
	.sectionflags	@""
	.align	4
.nv.constant0.triton_poi_fused_convolution_hardtanh_backward_28:
	.zero		556
